//
// Generated by NVIDIA NVVM Compiler
//
// Compiler Build ID: CL-36424714
// Cuda compilation tools, release 13.0, V13.0.88
// Based on NVVM 20.0.0
//

.version 9.0
.target sm_100
.address_size 64

	// .globl	_Z21matrixTransposeKernelPKfPfii
// _ZZ21matrixTransposeKernelPKfPfiiE4tile has been demoted

.visible .entry _Z21matrixTransposeKernelPKfPfii(
	.param .u64 .ptr .align 1 _Z21matrixTransposeKernelPKfPfii_param_0,
	.param .u64 .ptr .align 1 _Z21matrixTransposeKernelPKfPfii_param_1,
	.param .u32 _Z21matrixTransposeKernelPKfPfii_param_2,
	.param .u32 _Z21matrixTransposeKernelPKfPfii_param_3
)
{
	.reg .pred 	%p<7>;
	.reg .b32 	%r<23>;
	.reg .b32 	%f<3>;
	.reg .b64 	%rd<9>;
	// demoted variable
	.shared .align 4 .b8 _ZZ21matrixTransposeKernelPKfPfiiE4tile[4224];
	ld.param.u64 	%rd1, [_Z21matrixTransposeKernelPKfPfii_param_0];
	ld.param.u64 	%rd2, [_Z21matrixTransposeKernelPKfPfii_param_1];
	ld.param.u32 	%r9, [_Z21matrixTransposeKernelPKfPfii_param_2];
	ld.param.u32 	%r10, [_Z21matrixTransposeKernelPKfPfii_param_3];
	mov.u32 	%r11, %ctaid.y;
	shl.b32 	%r1, %r11, 5;
	mov.u32 	%r2, %tid.y;
	add.s32 	%r3, %r1, %r2;
	mov.u32 	%r12, %ctaid.x;
	shl.b32 	%r4, %r12, 5;
	mov.u32 	%r5, %tid.x;
	add.s32 	%r6, %r4, %r5;
	setp.ge.s32 	%p1, %r3, %r9;
	setp.ge.s32 	%p2, %r6, %r10;
	or.pred  	%p3, %p2, %p1;
	@%p3 bra 	$L__BB0_2;
	cvta.to.global.u64 	%rd3, %rd1;
	mad.lo.s32 	%r13, %r10, %r3, %r6;
	mul.wide.s32 	%rd4, %r13, 4;
	add.s64 	%rd5, %rd3, %rd4;
	ld.global.f32 	%f1, [%rd5];
	mov.u32 	%r14, _ZZ21matrixTransposeKernelPKfPfiiE4tile;
	mad.lo.s32 	%r15, %r2, 132, %r14;
	shl.b32 	%r16, %r5, 2;
	add.s32 	%r17, %r15, %r16;
	st.shared.f32 	[%r17], %f1;
$L__BB0_2:
	bar.sync 	0;
	add.s32 	%r7, %r4, %r2;
	add.s32 	%r8, %r1, %r5;
	setp.ge.s32 	%p4, %r7, %r10;
	setp.ge.s32 	%p5, %r8, %r9;
	or.pred  	%p6, %p5, %p4;
	@%p6 bra 	$L__BB0_4;
	mov.u32 	%r18, _ZZ21matrixTransposeKernelPKfPfiiE4tile;
	mad.lo.s32 	%r19, %r5, 132, %r18;
	shl.b32 	%r20, %r2, 2;
	add.s32 	%r21, %r19, %r20;
	ld.shared.f32 	%f2, [%r21];
	mad.lo.s32 	%r22, %r9, %r7, %r8;
	cvta.to.global.u64 	%rd6, %rd2;
	mul.wide.s32 	%rd7, %r22, 4;
	add.s64 	%rd8, %rd6, %rd7;
	st.global.f32 	[%rd8], %f2;
$L__BB0_4:
	ret;

}


// ===== COMPILED SASS (sm_100) =====

	.target	sm_100

	.elftype	@"ET_EXEC"


//--------------------- .note.nv.tkinfo           --------------------------
	.section	.note.nv.tkinfo,"",@"SHT_NOTE"
	.sectionflags	@"SHF_NOTE_NV_TKINFO"
	.tkinfo
        /*0018*/ 	.word	0x00000002
        /*0030*/ 	.string	""
        /*0030*/ 	.string	"ptxas"
        /*0030*/ 	.string	"Cuda compilation tools, release 13.0, V13.0.88"
        /*0030*/ 	.string	"Build cuda_13.0.r13.0/compiler.36424714_0"
        /*0030*/ 	.string	"-arch sm_100 -m 64 "



//--------------------- .note.nv.cuinfo           --------------------------
	.section	.note.nv.cuinfo,"",@"SHT_NOTE"
	.sectionflags	@"SHF_NOTE_NV_CUINFO"
        /*0018*/ 	.short	0x0002
        /*001a*/ 	.short	0x0064
        /*001c*/ 	.short	0x0082
	.zero		2


//--------------------- .nv.info                  --------------------------
	.section	.nv.info,"",@"SHT_CUDA_INFO"
	.align	4


	//----- nvinfo : EIATTR_REGCOUNT
	.align		4
        /*0000*/ 	.byte	0x04, 0x2f
        /*0002*/ 	.short	(.L_1 - .L_0)
	.align		4
.L_0:
        /*0004*/ 	.word	index@(_Z21matrixTransposeKernelPKfPfii)
        /*0008*/ 	.word	0x0000000e


	//----- nvinfo : EIATTR_FRAME_SIZE
	.align		4
.L_1:
        /*000c*/ 	.byte	0x04, 0x11
        /*000e*/ 	.short	(.L_3 - .L_2)
	.align		4
.L_2:
        /*0010*/ 	.word	index@(_Z21matrixTransposeKernelPKfPfii)
        /*0014*/ 	.word	0x00000000


	//----- nvinfo : EIATTR_MIN_STACK_SIZE
	.align		4
.L_3:
        /*0018*/ 	.byte	0x04, 0x12
        /*001a*/ 	.short	(.L_5 - .L_4)
	.align		4
.L_4:
        /*001c*/ 	.word	index@(_Z21matrixTransposeKernelPKfPfii)
        /*0020*/ 	.word	0x00000000
.L_5:


//--------------------- .nv.compat                --------------------------
	.section	.nv.compat,"",@"SHT_CUDA_COMPAT_INFO"
	.align	4
        /*0000*/ 	.byte	0x02, 0x09, 0x00, 0x00, 0x02, 0x02, 0x01, 0x00, 0x02, 0x05, 0x05, 0x00, 0x03, 0x07, 0x01, 0x01
        /*0010*/ 	.byte	0x02, 0x03, 0x00, 0x00, 0x02, 0x06, 0x01, 0x00, 0x04, 0x0b, 0x08, 0x00, 0x09, 0x00, 0x00, 0x00
        /*0020*/ 	.byte	0x00, 0x00, 0x00, 0x00


//--------------------- .nv.info._Z21matrixTransposeKernelPKfPfii --------------------------
	.section	.nv.info._Z21matrixTransposeKernelPKfPfii,"",@"SHT_CUDA_INFO"
	.sectionflags	@""
	.align	4


	//----- nvinfo : EIATTR_CUDA_API_VERSION
	.align		4
        /*0000*/ 	.byte	0x04, 0x37
        /*0002*/ 	.short	(.L_7 - .L_6)
.L_6:
        /*0004*/ 	.word	0x00000082


	//----- nvinfo : EIATTR_KPARAM_INFO
	.align		4
.L_7:
        /*0008*/ 	.byte	0x04, 0x17
        /*000a*/ 	.short	(.L_9 - .L_8)
.L_8:
        /*000c*/ 	.word	0x00000000
        /*0010*/ 	.short	0x0003
        /*0012*/ 	.short	0x0014
        /*0014*/ 	.byte	0x00, 0xf0, 0x11, 0x00


	//----- nvinfo : EIATTR_KPARAM_INFO
	.align		4
.L_9:
        /*0018*/ 	.byte	0x04, 0x17
        /*001a*/ 	.short	(.L_11 - .L_10)
.L_10:
        /*001c*/ 	.word	0x00000000
        /*0020*/ 	.short	0x0002
        /*0022*/ 	.short	0x0010
        /*0024*/ 	.byte	0x00, 0xf0, 0x11, 0x00


	//----- nvinfo : EIATTR_KPARAM_INFO
	.align		4
.L_11:
        /*0028*/ 	.byte	0x04, 0x17
        /*002a*/ 	.short	(.L_13 - .L_12)
.L_12:
        /*002c*/ 	.word	0x00000000
        /*0030*/ 	.short	0x0001
        /*0032*/ 	.short	0x0008
        /*0034*/ 	.byte	0x00, 0xf5, 0x21, 0x00


	//----- nvinfo : EIATTR_KPARAM_INFO
	.align		4
.L_13:
        /*0038*/ 	.byte	0x04, 0x17
        /*003a*/ 	.short	(.L_15 - .L_14)
.L_14:
        /*003c*/ 	.word	0x00000000
        /*0040*/ 	.short	0x0000
        /*0042*/ 	.short	0x0000
        /*0044*/ 	.byte	0x00, 0xf5, 0x21, 0x00


	//----- nvinfo : EIATTR_SPARSE_MMA_MASK
	.align		4
.L_15:
        /*0048*/ 	.byte	0x03, 0x50
        /*004a*/ 	.short	0x0000


	//----- nvinfo : EIATTR_MAXREG_COUNT
	.align		4
        /*004c*/ 	.byte	0x03, 0x1b
        /*004e*/ 	.short	0x00ff


	//----- nvinfo : EIATTR_NUM_BARRIERS
	.align		4
        /*0050*/ 	.byte	0x02, 0x4c
        /*0052*/ 	.byte	0x01
	.zero		1


	//----- nvinfo : EIATTR_MERCURY_ISA_VERSION
	.align		4
        /*0054*/ 	.byte	0x03, 0x5f
        /*0056*/ 	.short	0x0101


	//----- nvinfo : EIATTR_VRC_CTA_INIT_COUNT
	.align		4
        /*0058*/ 	.byte	0x02, 0x4a
	.zero		1
	.zero		1


	//----- nvinfo : EIATTR_EXIT_INSTR_OFFSETS
	.align		4
        /*005c*/ 	.byte	0x04, 0x1c
        /*005e*/ 	.short	(.L_17 - .L_16)


	//   ....[0]....
.L_16:
        /*0060*/ 	.word	0x000001a0


	//   ....[1]....
        /*0064*/ 	.word	0x00000250


	//----- nvinfo : EIATTR_CBANK_PARAM_SIZE
	.align		4
.L_17:
        /*0068*/ 	.byte	0x03, 0x19
        /*006a*/ 	.short	0x0018


	//----- nvinfo : EIATTR_PARAM_CBANK
	.align		4
        /*006c*/ 	.byte	0x04, 0x0a
        /*006e*/ 	.short	(.L_19 - .L_18)
	.align		4
.L_18:
        /*0070*/ 	.word	index@(.nv.constant0._Z21matrixTransposeKernelPKfPfii)
        /*0074*/ 	.short	0x0380
        /*0076*/ 	.short	0x0018


	//----- nvinfo : EIATTR_SW_WAR
	.align		4
.L_19:
        /*0078*/ 	.byte	0x04, 0x36
        /*007a*/ 	.short	(.L_21 - .L_20)
.L_20:
        /*007c*/ 	.word	0x00000008
.L_21:


//--------------------- .nv.callgraph             --------------------------
	.section	.nv.callgraph,"",@"SHT_CUDA_CALLGRAPH"
	.align	4
	.sectionentsize	8
	.align		4
        /*0000*/ 	.word	0x00000000
	.align		4
        /*0004*/ 	.word	0xffffffff
	.align		4
        /*0008*/ 	.word	0x00000000
	.align		4
        /*000c*/ 	.word	0xfffffffe
	.align		4
        /*0010*/ 	.word	0x00000000
	.align		4
        /*0014*/ 	.word	0xfffffffd
	.align		4
        /*0018*/ 	.word	0x00000000
	.align		4
        /*001c*/ 	.word	0xfffffffc


//--------------------- .text._Z21matrixTransposeKernelPKfPfii --------------------------
	.section	.text._Z21matrixTransposeKernelPKfPfii,"ax",@progbits
	.align	128
        .global         _Z21matrixTransposeKernelPKfPfii
        .type           _Z21matrixTransposeKernelPKfPfii,@function
        .size           _Z21matrixTransposeKernelPKfPfii,(.L_x_1 - _Z21matrixTransposeKernelPKfPfii)
        .other          _Z21matrixTransposeKernelPKfPfii,@"STO_CUDA_ENTRY STV_DEFAULT"
_Z21matrixTransposeKernelPKfPfii:
.text._Z21matrixTransposeKernelPKfPfii:
[----:B------:R-:W-:Y:S01]  /*0000*/  LDC R1, c[0x0][0x37c] ;  /* 0x0000df00ff017b82 */ /* 0x000fe20000000800 */
[----:B------:R-:W0:Y:S01]  /*0010*/  S2R R7, SR_CTAID.Y ;  /* 0x0000000000077919 */ /* 0x000e220000002600 */
[----:B------:R-:W1:Y:S01]  /*0020*/  LDCU.64 UR6, c[0x0][0x390] ;  /* 0x00007200ff0677ac */ /* 0x000e620008000a00 */
[----:B------:R-:W0:Y:S01]  /*0030*/  S2R R9, SR_TID.Y ;  /* 0x0000000000097919 */ /* 0x000e220000002200 */
[----:B------:R-:W2:Y:S01]  /*0040*/  LDCU.64 UR4, c[0x0][0x358] ;  /* 0x00006b00ff0477ac */ /* 0x000ea20008000a00 */
[----:B------:R-:W3:Y:S01]  /*0050*/  S2R R11, SR_TID.X ;  /* 0x00000000000b7919 */ /* 0x000ee20000002100 */
[----:B------:R-:W3:Y:S01]  /*0060*/  S2R R4, SR_CTAID.X ;  /* 0x0000000000047919 */ /* 0x000ee20000002500 */
[----:B0-----:R-:W-:-:S05]  /*0070*/  IMAD R0, R7, 0x20, R9 ;  /* 0x0000002007007824 */ /* 0x001fca00078e0209 */
[----:B-1----:R-:W-:Y:S01]  /*0080*/  ISETP.GE.AND P0, PT, R0, UR6, PT ;  /* 0x0000000600007c0c */ /* 0x002fe2000bf06270 */
[----:B---3--:R-:W-:-:S05]  /*0090*/  IMAD R5, R4, 0x20, R11 ;  /* 0x0000002004057824 */ /* 0x008fca00078e020b */
[----:B------:R-:W-:-:S13]  /*00a0*/  ISETP.GE.OR P0, PT, R5, UR7, P0 ;  /* 0x0000000705007c0c */ /* 0x000fda0008706670 */
[----:B------:R-:W0:Y:S01]  /*00b0*/  @!P0 LDC.64 R2, c[0x0][0x380] ;  /* 0x0000e000ff028b82 */ /* 0x000e220000000a00 */
[----:B------:R-:W-:-:S04]  /*00c0*/  @!P0 IMAD R5, R0, UR7, R5 ;  /* 0x0000000700058c24 */ /* 0x000fc8000f8e0205 */
[----:B0-----:R-:W-:-:S06]  /*00d0*/  @!P0 IMAD.WIDE R2, R5, 0x4, R2 ;  /* 0x0000000405028825 */ /* 0x001fcc00078e0202 */
[----:B--2---:R-:W2:Y:S01]  /*00e0*/  @!P0 LDG.E R2, desc[UR4][R2.64] ;  /* 0x0000000402028981 */ /* 0x004ea2000c1e1900 */
[----:B------:R-:W-:Y:S01]  /*00f0*/  @!P0 MOV R0, 0x400 ;  /* 0x0000040000008802 */ /* 0x000fe20000000f00 */
[----:B------:R-:W-:Y:S01]  /*0100*/  IMAD R7, R7, 0x20, R11 ;  /* 0x0000002007077824 */ /* 0x000fe200078e020b */
[----:B------:R-:W-:Y:S01]  /*0110*/  LEA R4, R4, R9, 0x5 ;  /* 0x0000000904047211 */ /* 0x000fe200078e28ff */
[----:B------:R-:W0:Y:S03]  /*0120*/  @!P0 S2R R5, SR_CgaCtaId ;  /* 0x0000000000058919 */ /* 0x000e260000008800 */
[----:B------:R-:W-:-:S04]  /*0130*/  ISETP.GE.AND P1, PT, R4, UR7, PT ;  /* 0x0000000704007c0c */ /* 0x000fc8000bf26270 */
[----:B------:R-:W-:Y:S02]  /*0140*/  ISETP.GE.OR P1, PT, R7, UR6, P1 ;  /* 0x0000000607007c0c */ /* 0x000fe40008f26670 */
[----:B0-----:R-:W-:-:S05]  /*0150*/  @!P0 LEA R0, R5, R0, 0x18 ;  /* 0x0000000005008211 */ /* 0x001fca00078ec0ff */
[----:B------:R-:W-:-:S05]  /*0160*/  @!P0 IMAD R0, R9, 0x84, R0 ;  /* 0x0000008409008824 */ /* 0x000fca00078e0200 */
[----:B------:R-:W-:-:S05]  /*0170*/  @!P0 LEA R5, R11, R0, 0x2 ;  /* 0x000000000b058211 */ /* 0x000fca00078e10ff */
[----:B--2---:R0:W-:Y:S01]  /*0180*/  @!P0 STS [R5], R2 ;  /* 0x0000000205008388 */ /* 0x0041e20000000800 */
[----:B------:R-:W-:Y:S06]  /*0190*/  BAR.SYNC.DEFER_BLOCKING 0x0 ;  /* 0x0000000000007b1d */ /* 0x000fec0000010000 */
[----:B------:R-:W-:Y:S05]  /*01a0*/  @P1 EXIT ;  /* 0x000000000000194d */ /* 0x000fea0003800000 */
[----:B------:R-:W1:Y:S01]  /*01b0*/  S2R R3, SR_CgaCtaId ;  /* 0x0000000000037919 */ /* 0x000e620000008800 */
[----:B------:R-:W-:Y:S01]  /*01c0*/  MOV R0, 0x400 ;  /* 0x0000040000007802 */ /* 0x000fe20000000f00 */
[----:B------:R-:W-:-:S03]  /*01d0*/  IMAD R7, R4, UR6, R7 ;  /* 0x0000000604077c24 */ /* 0x000fc6000f8e0207 */
[----:B-1----:R-:W-:Y:S02]  /*01e0*/  LEA R0, R3, R0, 0x18 ;  /* 0x0000000003007211 */ /* 0x002fe400078ec0ff */
[----:B0-----:R-:W0:Y:S03]  /*01f0*/  LDC.64 R2, c[0x0][0x388] ;  /* 0x0000e200ff027b82 */ /* 0x001e260000000a00 */
[----:B------:R-:W-:-:S04]  /*0200*/  IMAD R0, R11, 0x84, R0 ;  /* 0x000000840b007824 */ /* 0x000fc800078e0200 */
[----:B------:R-:W-:-:S05]  /*0210*/  IMAD R0, R9, 0x4, R0 ;  /* 0x0000000409007824 */ /* 0x000fca00078e0200 */
[----:B------:R-:W1:Y:S01]  /*0220*/  LDS R5, [R0] ;  /* 0x0000000000057984 */ /* 0x000e620000000800 */
[----:B0-----:R-:W-:-:S05]  /*0230*/  IMAD.WIDE R2, R7, 0x4, R2 ;  /* 0x0000000407027825 */ /* 0x001fca00078e0202 */
[----:B-1----:R-:W-:Y:S01]  /*0240*/  STG.E desc[UR4][R2.64], R5 ;  /* 0x0000000502007986 */ /* 0x002fe2000c101904 */
[----:B------:R-:W-:Y:S05]  /*0250*/  EXIT ;  /* 0x000000000000794d */ /* 0x000fea0003800000 */
.L_x_0:
[----:B------:R-:W-:-:S00]  /*0260*/  BRA `(.L_x_0) ;  /* 0xfffffffc00fc7947 */ /* 0x000fc0000383ffff */
[----:B------:R-:W-:-:S00]  /*0270*/  NOP ;  /* 0x0000000000007918 */ /* 0x000fc00000000000 */
        /* <DEDUP_REMOVED lines=8> */
.L_x_1:


//--------------------- .nv.shared._Z21matrixTransposeKernelPKfPfii --------------------------
	.section	.nv.shared._Z21matrixTransposeKernelPKfPfii,"aw",@nobits
	.sectionflags	@""
	.align	4
.nv.shared._Z21matrixTransposeKernelPKfPfii:
	.zero		5248


//--------------------- .nv.shared.reserved.0     --------------------------
	.section	.nv.shared.reserved.0,"aw",@nobits
	.weak		__nv_reservedSMEM_offset_0_alias
	.size		__nv_reservedSMEM_offset_0_alias, 0, 64
	.other		__nv_reservedSMEM_offset_0_alias,@"STO_CUDA_RESERVED_SHARED STV_DEFAULT"
__nv_reservedSMEM_offset_0_alias:
	.zero		0
	.zero		64


//--------------------- .nv.constant0._Z21matrixTransposeKernelPKfPfii --------------------------
	.section	.nv.constant0._Z21matrixTransposeKernelPKfPfii,"a",@progbits
	.sectionflags	@""
	.align	4
.nv.constant0._Z21matrixTransposeKernelPKfPfii:
	.zero		920


//--------------------- SYMBOLS --------------------------

	.type		.nv.reservedSmem.offset0,@object
	.size		.nv.reservedSmem.offset0,0x4
	.type		.nv.reservedSmem.cap,@object
	.size		.nv.reservedSmem.cap,0x4
